//
// Generated by NVIDIA NVVM Compiler
//
// Compiler Build ID: CL-36424714
// Cuda compilation tools, release 13.0, V13.0.88
// Based on NVVM 20.0.0
//

.version 9.0
.target sm_100
.address_size 64

	// .globl	_Z23transpose_conflict_freePKfPfii
// _ZZ23transpose_conflict_freePKfPfiiE4tile has been demoted

.visible .entry _Z23transpose_conflict_freePKfPfii(
	.param .u64 .ptr .align 1 _Z23transpose_conflict_freePKfPfii_param_0,
	.param .u64 .ptr .align 1 _Z23transpose_conflict_freePKfPfii_param_1,
	.param .u32 _Z23transpose_conflict_freePKfPfii_param_2,
	.param .u32 _Z23transpose_conflict_freePKfPfii_param_3
)
{
	.reg .pred 	%p<7>;
	.reg .b32 	%r<25>;
	.reg .b32 	%f<3>;
	.reg .b64 	%rd<9>;
	// demoted variable
	.shared .align 4 .b8 _ZZ23transpose_conflict_freePKfPfiiE4tile[4224];
	ld.param.u64 	%rd1, [_Z23transpose_conflict_freePKfPfii_param_0];
	ld.param.u64 	%rd2, [_Z23transpose_conflict_freePKfPfii_param_1];
	ld.param.u32 	%r11, [_Z23transpose_conflict_freePKfPfii_param_2];
	ld.param.u32 	%r10, [_Z23transpose_conflict_freePKfPfii_param_3];
	mov.u32 	%r12, %ctaid.x;
	shl.b32 	%r1, %r12, 5;
	mov.u32 	%r2, %tid.x;
	add.s32 	%r3, %r1, %r2;
	mov.u32 	%r13, %ctaid.y;
	shl.b32 	%r4, %r13, 5;
	mov.u32 	%r5, %tid.y;
	add.s32 	%r14, %r4, %r5;
	setp.ge.s32 	%p1, %r3, %r10;
	setp.ge.s32 	%p2, %r14, %r11;
	or.pred  	%p3, %p1, %p2;
	@%p3 bra 	$L__BB0_2;
	cvta.to.global.u64 	%rd3, %rd1;
	mad.lo.s32 	%r15, %r10, %r14, %r3;
	mul.wide.s32 	%rd4, %r15, 4;
	add.s64 	%rd5, %rd3, %rd4;
	ld.global.f32 	%f1, [%rd5];
	mov.u32 	%r16, _ZZ23transpose_conflict_freePKfPfiiE4tile;
	mad.lo.s32 	%r17, %r5, 132, %r16;
	shl.b32 	%r18, %r2, 2;
	add.s32 	%r19, %r17, %r18;
	st.shared.f32 	[%r19], %f1;
$L__BB0_2:
	bar.sync 	0;
	add.s32 	%r7, %r4, %r2;
	add.s32 	%r8, %r1, %r5;
	setp.ge.s32 	%p4, %r7, %r11;
	setp.ge.s32 	%p5, %r8, %r10;
	or.pred  	%p6, %p4, %p5;
	@%p6 bra 	$L__BB0_4;
	mov.u32 	%r20, _ZZ23transpose_conflict_freePKfPfiiE4tile;
	mad.lo.s32 	%r21, %r2, 132, %r20;
	shl.b32 	%r22, %r5, 2;
	add.s32 	%r23, %r21, %r22;
	ld.shared.f32 	%f2, [%r23];
	mad.lo.s32 	%r24, %r11, %r8, %r7;
	cvta.to.global.u64 	%rd6, %rd2;
	mul.wide.s32 	%rd7, %r24, 4;
	add.s64 	%rd8, %rd6, %rd7;
	st.global.f32 	[%rd8], %f2;
$L__BB0_4:
	bar.sync 	0;
	ret;

}


// ===== COMPILED SASS (sm_100) =====

	.target	sm_100

	.elftype	@"ET_EXEC"


//--------------------- .note.nv.tkinfo           --------------------------
	.section	.note.nv.tkinfo,"",@"SHT_NOTE"
	.sectionflags	@"SHF_NOTE_NV_TKINFO"
	.tkinfo
        /*0018*/ 	.word	0x00000002
        /*0030*/ 	.string	""
        /*0030*/ 	.string	"ptxas"
        /*0030*/ 	.string	"Cuda compilation tools, release 13.0, V13.0.88"
        /*0030*/ 	.string	"Build cuda_13.0.r13.0/compiler.36424714_0"
        /*0030*/ 	.string	"-arch sm_100 -m 64 "



//--------------------- .note.nv.cuinfo           --------------------------
	.section	.note.nv.cuinfo,"",@"SHT_NOTE"
	.sectionflags	@"SHF_NOTE_NV_CUINFO"
        /*0018*/ 	.short	0x0002
        /*001a*/ 	.short	0x0064
        /*001c*/ 	.short	0x0082
	.zero		2


//--------------------- .nv.info                  --------------------------
	.section	.nv.info,"",@"SHT_CUDA_INFO"
	.align	4


	//----- nvinfo : EIATTR_REGCOUNT
	.align		4
        /*0000*/ 	.byte	0x04, 0x2f
        /*0002*/ 	.short	(.L_1 - .L_0)
	.align		4
.L_0:
        /*0004*/ 	.word	index@(_Z23transpose_conflict_freePKfPfii)
        /*0008*/ 	.word	0x0000000c


	//----- nvinfo : EIATTR_FRAME_SIZE
	.align		4
.L_1:
        /*000c*/ 	.byte	0x04, 0x11
        /*000e*/ 	.short	(.L_3 - .L_2)
	.align		4
.L_2:
        /*0010*/ 	.word	index@(_Z23transpose_conflict_freePKfPfii)
        /*0014*/ 	.word	0x00000000


	//----- nvinfo : EIATTR_MIN_STACK_SIZE
	.align		4
.L_3:
        /*0018*/ 	.byte	0x04, 0x12
        /*001a*/ 	.short	(.L_5 - .L_4)
	.align		4
.L_4:
        /*001c*/ 	.word	index@(_Z23transpose_conflict_freePKfPfii)
        /*0020*/ 	.word	0x00000000
.L_5:


//--------------------- .nv.compat                --------------------------
	.section	.nv.compat,"",@"SHT_CUDA_COMPAT_INFO"
	.align	4
        /*0000*/ 	.byte	0x02, 0x09, 0x00, 0x00, 0x02, 0x02, 0x01, 0x00, 0x02, 0x05, 0x05, 0x00, 0x03, 0x07, 0x01, 0x01
        /*0010*/ 	.byte	0x02, 0x03, 0x00, 0x00, 0x02, 0x06, 0x01, 0x00, 0x04, 0x0b, 0x08, 0x00, 0x09, 0x00, 0x00, 0x00
        /*0020*/ 	.byte	0x00, 0x00, 0x00, 0x00


//--------------------- .nv.info._Z23transpose_conflict_freePKfPfii --------------------------
	.section	.nv.info._Z23transpose_conflict_freePKfPfii,"",@"SHT_CUDA_INFO"
	.sectionflags	@""
	.align	4


	//----- nvinfo : EIATTR_CUDA_API_VERSION
	.align		4
        /*0000*/ 	.byte	0x04, 0x37
        /*0002*/ 	.short	(.L_7 - .L_6)
.L_6:
        /*0004*/ 	.word	0x00000082


	//----- nvinfo : EIATTR_KPARAM_INFO
	.align		4
.L_7:
        /*0008*/ 	.byte	0x04, 0x17
        /*000a*/ 	.short	(.L_9 - .L_8)
.L_8:
        /*000c*/ 	.word	0x00000000
        /*0010*/ 	.short	0x0003
        /*0012*/ 	.short	0x0014
        /*0014*/ 	.byte	0x00, 0xf0, 0x11, 0x00


	//----- nvinfo : EIATTR_KPARAM_INFO
	.align		4
.L_9:
        /*0018*/ 	.byte	0x04, 0x17
        /*001a*/ 	.short	(.L_11 - .L_10)
.L_10:
        /*001c*/ 	.word	0x00000000
        /*0020*/ 	.short	0x0002
        /*0022*/ 	.short	0x0010
        /*0024*/ 	.byte	0x00, 0xf0, 0x11, 0x00


	//----- nvinfo : EIATTR_KPARAM_INFO
	.align		4
.L_11:
        /*0028*/ 	.byte	0x04, 0x17
        /*002a*/ 	.short	(.L_13 - .L_12)
.L_12:
        /*002c*/ 	.word	0x00000000
        /*0030*/ 	.short	0x0001
        /*0032*/ 	.short	0x0008
        /*0034*/ 	.byte	0x00, 0xf5, 0x21, 0x00


	//----- nvinfo : EIATTR_KPARAM_INFO
	.align		4
.L_13:
        /*0038*/ 	.byte	0x04, 0x17
        /*003a*/ 	.short	(.L_15 - .L_14)
.L_14:
        /*003c*/ 	.word	0x00000000
        /*0040*/ 	.short	0x0000
        /*0042*/ 	.short	0x0000
        /*0044*/ 	.byte	0x00, 0xf5, 0x21, 0x00


	//----- nvinfo : EIATTR_SPARSE_MMA_MASK
	.align		4
.L_15:
        /*0048*/ 	.byte	0x03, 0x50
        /*004a*/ 	.short	0x0000


	//----- nvinfo : EIATTR_MAXREG_COUNT
	.align		4
        /*004c*/ 	.byte	0x03, 0x1b
        /*004e*/ 	.short	0x00ff


	//----- nvinfo : EIATTR_NUM_BARRIERS
	.align		4
        /*0050*/ 	.byte	0x02, 0x4c
        /*0052*/ 	.byte	0x01
	.zero		1


	//----- nvinfo : EIATTR_MERCURY_ISA_VERSION
	.align		4
        /*0054*/ 	.byte	0x03, 0x5f
        /*0056*/ 	.short	0x0101


	//----- nvinfo : EIATTR_VRC_CTA_INIT_COUNT
	.align		4
        /*0058*/ 	.byte	0x02, 0x4a
	.zero		1
	.zero		1


	//----- nvinfo : EIATTR_EXIT_INSTR_OFFSETS
	.align		4
        /*005c*/ 	.byte	0x04, 0x1c
        /*005e*/ 	.short	(.L_17 - .L_16)


	//   ....[0]....
.L_16:
        /*0060*/ 	.word	0x00000280


	//----- nvinfo : EIATTR_CRS_STACK_SIZE
	.align		4
.L_17:
        /*0064*/ 	.byte	0x04, 0x1e
        /*0066*/ 	.short	(.L_19 - .L_18)
.L_18:
        /*0068*/ 	.word	0x00000000


	//----- nvinfo : EIATTR_CBANK_PARAM_SIZE
	.align		4
.L_19:
        /*006c*/ 	.byte	0x03, 0x19
        /*006e*/ 	.short	0x0018


	//----- nvinfo : EIATTR_PARAM_CBANK
	.align		4
        /*0070*/ 	.byte	0x04, 0x0a
        /*0072*/ 	.short	(.L_21 - .L_20)
	.align		4
.L_20:
        /*0074*/ 	.word	index@(.nv.constant0._Z23transpose_conflict_freePKfPfii)
        /*0078*/ 	.short	0x0380
        /*007a*/ 	.short	0x0018


	//----- nvinfo : EIATTR_SW_WAR
	.align		4
.L_21:
        /*007c*/ 	.byte	0x04, 0x36
        /*007e*/ 	.short	(.L_23 - .L_22)
.L_22:
        /*0080*/ 	.word	0x00000008
.L_23:


//--------------------- .nv.callgraph             --------------------------
	.section	.nv.callgraph,"",@"SHT_CUDA_CALLGRAPH"
	.align	4
	.sectionentsize	8
	.align		4
        /*0000*/ 	.word	0x00000000
	.align		4
        /*0004*/ 	.word	0xffffffff
	.align		4
        /*0008*/ 	.word	0x00000000
	.align		4
        /*000c*/ 	.word	0xfffffffe
	.align		4
        /*0010*/ 	.word	0x00000000
	.align		4
        /*0014*/ 	.word	0xfffffffd
	.align		4
        /*0018*/ 	.word	0x00000000
	.align		4
        /*001c*/ 	.word	0xfffffffc


//--------------------- .text._Z23transpose_conflict_freePKfPfii --------------------------
	.section	.text._Z23transpose_conflict_freePKfPfii,"ax",@progbits
	.align	128
        .global         _Z23transpose_conflict_freePKfPfii
        .type           _Z23transpose_conflict_freePKfPfii,@function
        .size           _Z23transpose_conflict_freePKfPfii,(.L_x_3 - _Z23transpose_conflict_freePKfPfii)
        .other          _Z23transpose_conflict_freePKfPfii,@"STO_CUDA_ENTRY STV_DEFAULT"
_Z23transpose_conflict_freePKfPfii:
.text._Z23transpose_conflict_freePKfPfii:
[----:B------:R-:W-:Y:S01]  /*0000*/  LDC R1, c[0x0][0x37c] ;  /* 0x0000df00ff017b82 */ /* 0x000fe20000000800 */
[----:B------:R-:W0:Y:S01]  /*0010*/  S2R R8, SR_TID.Y ;  /* 0x0000000000087919 */ /* 0x000e220000002200 */
[----:B------:R-:W1:Y:S01]  /*0020*/  LDCU.64 UR6, c[0x0][0x390] ;  /* 0x00007200ff0677ac */ /* 0x000e620008000a00 */
[----:B------:R-:W0:Y:S01]  /*0030*/  S2R R9, SR_CTAID.Y ;  /* 0x0000000000097919 */ /* 0x000e220000002600 */
[----:B------:R-:W2:Y:S01]  /*0040*/  LDCU.64 UR4, c[0x0][0x358] ;  /* 0x00006b00ff0477ac */ /* 0x000ea20008000a00 */
[----:B------:R-:W3:Y:S01]  /*0050*/  S2R R7, SR_CTAID.X ;  /* 0x0000000000077919 */ /* 0x000ee20000002500 */
[----:B------:R-:W3:Y:S01]  /*0060*/  S2R R6, SR_TID.X ;  /* 0x0000000000067919 */ /* 0x000ee20000002100 */
[----:B0-----:R-:W-:-:S05]  /*0070*/  IMAD R5, R9, 0x20, R8 ;  /* 0x0000002009057824 */ /* 0x001fca00078e0208 */
[----:B-1----:R-:W-:Y:S01]  /*0080*/  ISETP.GE.AND P0, PT, R5, UR6, PT ;  /* 0x0000000605007c0c */ /* 0x002fe2000bf06270 */
[----:B---3--:R-:W-:-:S05]  /*0090*/  IMAD R0, R7, 0x20, R6 ;  /* 0x0000002007007824 */ /* 0x008fca00078e0206 */
[----:B------:R-:W-:-:S13]  /*00a0*/  ISETP.GE.OR P0, PT, R0, UR7, P0 ;  /* 0x0000000700007c0c */ /* 0x000fda0008706670 */
[----:B------:R-:W0:Y:S01]  /*00b0*/  @!P0 LDC.64 R2, c[0x0][0x380] ;  /* 0x0000e000ff028b82 */ /* 0x000e220000000a00 */
[----:B------:R-:W-:-:S04]  /*00c0*/  @!P0 IMAD R5, R5, UR7, R0 ;  /* 0x0000000705058c24 */ /* 0x000fc8000f8e0200 */
[----:B0-----:R-:W-:-:S06]  /*00d0*/  @!P0 IMAD.WIDE R2, R5, 0x4, R2 ;  /* 0x0000000405028825 */ /* 0x001fcc00078e0202 */
[----:B--2---:R-:W2:Y:S01]  /*00e0*/  @!P0 LDG.E R2, desc[UR4][R2.64] ;  /* 0x0000000402028981 */ /* 0x004ea2000c1e1900 */
[----:B------:R-:W-:Y:S01]  /*00f0*/  @!P0 MOV R0, 0x400 ;  /* 0x0000040000008802 */ /* 0x000fe20000000f00 */
[----:B------:R-:W-:Y:S01]  /*0100*/  IMAD R4, R9, 0x20, R6 ;  /* 0x0000002009047824 */ /* 0x000fe200078e0206 */
[----:B------:R-:W-:Y:S01]  /*0110*/  LEA R7, R7, R8, 0x5 ;  /* 0x0000000807077211 */ /* 0x000fe200078e28ff */
[----:B------:R-:W0:Y:S01]  /*0120*/  @!P0 S2R R5, SR_CgaCtaId ;  /* 0x0000000000058919 */ /* 0x000e220000008800 */
[----:B------:R-:W-:Y:S02]  /*0130*/  BSSY.RECONVERGENT B0, `(.L_x_0) ;  /* 0x0000013000007945 */ /* 0x000fe40003800200 */
[----:B------:R-:W-:-:S04]  /*0140*/  ISETP.GE.AND P1, PT, R7, UR7, PT ;  /* 0x0000000707007c0c */ /* 0x000fc8000bf26270 */
[----:B------:R-:W-:Y:S02]  /*0150*/  ISETP.GE.OR P1, PT, R4, UR6, P1 ;  /* 0x0000000604007c0c */ /* 0x000fe40008f26670 */
[----:B0-----:R-:W-:-:S05]  /*0160*/  @!P0 LEA R0, R5, R0, 0x18 ;  /* 0x0000000005008211 */ /* 0x001fca00078ec0ff */
[----:B------:R-:W-:-:S05]  /*0170*/  @!P0 IMAD R0, R8, 0x84, R0 ;  /* 0x0000008408008824 */ /* 0x000fca00078e0200 */
[----:B------:R-:W-:-:S05]  /*0180*/  @!P0 LEA R5, R6, R0, 0x2 ;  /* 0x0000000006058211 */ /* 0x000fca00078e10ff */
[----:B--2---:R0:W-:Y:S01]  /*0190*/  @!P0 STS [R5], R2 ;  /* 0x0000000205008388 */ /* 0x0041e20000000800 */
[----:B------:R-:W-:Y:S06]  /*01a0*/  BAR.SYNC.DEFER_BLOCKING 0x0 ;  /* 0x0000000000007b1d */ /* 0x000fec0000010000 */
[----:B------:R-:W-:Y:S05]  /*01b0*/  @P1 BRA `(.L_x_1) ;  /* 0x0000000000281947 */ /* 0x000fea0003800000 */
[----:B------:R-:W1:Y:S01]  /*01c0*/  S2R R3, SR_CgaCtaId ;  /* 0x0000000000037919 */ /* 0x000e620000008800 */
[----:B------:R-:W-:Y:S01]  /*01d0*/  MOV R0, 0x400 ;  /* 0x0000040000007802 */ /* 0x000fe20000000f00 */
[----:B------:R-:W-:-:S03]  /*01e0*/  IMAD R7, R7, UR6, R4 ;  /* 0x0000000607077c24 */ /* 0x000fc6000f8e0204 */
[----:B-1----:R-:W-:-:S05]  /*01f0*/  LEA R3, R3, R0, 0x18 ;  /* 0x0000000003037211 */ /* 0x002fca00078ec0ff */
[----:B------:R-:W-:Y:S02]  /*0200*/  IMAD R0, R6, 0x84, R3 ;  /* 0x0000008406007824 */ /* 0x000fe400078e0203 */
[----:B0-----:R-:W0:Y:S02]  /*0210*/  LDC.64 R2, c[0x0][0x388] ;  /* 0x0000e200ff027b82 */ /* 0x001e240000000a00 */
[----:B------:R-:W-:-:S05]  /*0220*/  IMAD R0, R8, 0x4, R0 ;  /* 0x0000000408007824 */ /* 0x000fca00078e0200 */
[----:B------:R-:W1:Y:S01]  /*0230*/  LDS R5, [R0] ;  /* 0x0000000000057984 */ /* 0x000e620000000800 */
[----:B0-----:R-:W-:-:S05]  /*0240*/  IMAD.WIDE R2, R7, 0x4, R2 ;  /* 0x0000000407027825 */ /* 0x001fca00078e0202 */
[----:B-1----:R1:W-:Y:S02]  /*0250*/  STG.E desc[UR4][R2.64], R5 ;  /* 0x0000000502007986 */ /* 0x0023e4000c101904 */
.L_x_1:
[----:B------:R-:W-:Y:S05]  /*0260*/  BSYNC.RECONVERGENT B0 ;  /* 0x0000000000007941 */ /* 0x000fea0003800200 */
.L_x_0:
[----:B------:R-:W-:Y:S06]  /*0270*/  BAR.SYNC.DEFER_BLOCKING 0x0 ;  /* 0x0000000000007b1d */ /* 0x000fec0000010000 */
[----:B------:R-:W-:Y:S05]  /*0280*/  EXIT ;  /* 0x000000000000794d */ /* 0x000fea0003800000 */
.L_x_2:
[----:B------:R-:W-:-:S00]  /*0290*/  BRA `(.L_x_2) ;  /* 0xfffffffc00fc7947 */ /* 0x000fc0000383ffff */
[----:B------:R-:W-:-:S00]  /*02a0*/  NOP ;  /* 0x0000000000007918 */ /* 0x000fc00000000000 */
        /* <DEDUP_REMOVED lines=13> */
.L_x_3:


//--------------------- .nv.shared._Z23transpose_conflict_freePKfPfii --------------------------
	.section	.nv.shared._Z23transpose_conflict_freePKfPfii,"aw",@nobits
	.sectionflags	@""
	.align	4
.nv.shared._Z23transpose_conflict_freePKfPfii:
	.zero		5248


//--------------------- .nv.shared.reserved.0     --------------------------
	.section	.nv.shared.reserved.0,"aw",@nobits
	.weak		__nv_reservedSMEM_offset_0_alias
	.size		__nv_reservedSMEM_offset_0_alias, 0, 64
	.other		__nv_reservedSMEM_offset_0_alias,@"STO_CUDA_RESERVED_SHARED STV_DEFAULT"
__nv_reservedSMEM_offset_0_alias:
	.zero		0
	.zero		64


//--------------------- .nv.constant0._Z23transpose_conflict_freePKfPfii --------------------------
	.section	.nv.constant0._Z23transpose_conflict_freePKfPfii,"a",@progbits
	.sectionflags	@""
	.align	4
.nv.constant0._Z23transpose_conflict_freePKfPfii:
	.zero		920


//--------------------- SYMBOLS --------------------------

	.type		.nv.reservedSmem.offset0,@object
	.size		.nv.reservedSmem.offset0,0x4
	.type		.nv.reservedSmem.cap,@object
	.size		.nv.reservedSmem.cap,0x4
